//
// Generated by NVIDIA NVVM Compiler
//
// Compiler Build ID: CL-36424714
// Cuda compilation tools, release 13.0, V13.0.88
// Based on NVVM 20.0.0
//

.version 9.0
.target sm_100
.address_size 64

	// .globl	_Z19matrixMultiplyBasicPfPKfS1_i
// _ZZ21matrixMultiplyTiled16PfPKfS1_iE6M_tile has been demoted
// _ZZ21matrixMultiplyTiled16PfPKfS1_iE6N_tile has been demoted

.visible .entry _Z19matrixMultiplyBasicPfPKfS1_i(
	.param .u64 .ptr .align 1 _Z19matrixMultiplyBasicPfPKfS1_i_param_0,
	.param .u64 .ptr .align 1 _Z19matrixMultiplyBasicPfPKfS1_i_param_1,
	.param .u64 .ptr .align 1 _Z19matrixMultiplyBasicPfPKfS1_i_param_2,
	.param .u32 _Z19matrixMultiplyBasicPfPKfS1_i_param_3
)
{
	.reg .pred 	%p<10>;
	.reg .b32 	%r<40>;
	.reg .b32 	%f<67>;
	.reg .b64 	%rd<67>;

	ld.param.u64 	%rd14, [_Z19matrixMultiplyBasicPfPKfS1_i_param_1];
	ld.param.u64 	%rd15, [_Z19matrixMultiplyBasicPfPKfS1_i_param_2];
	ld.param.u32 	%r18, [_Z19matrixMultiplyBasicPfPKfS1_i_param_3];
	cvta.to.global.u64 	%rd1, %rd15;
	cvta.to.global.u64 	%rd2, %rd14;
	mov.u32 	%r19, %ctaid.y;
	mov.u32 	%r20, %ntid.y;
	mov.u32 	%r21, %tid.y;
	mad.lo.s32 	%r1, %r19, %r20, %r21;
	mov.u32 	%r22, %ctaid.x;
	mov.u32 	%r23, %ntid.x;
	mov.u32 	%r24, %tid.x;
	mad.lo.s32 	%r2, %r22, %r23, %r24;
	max.s32 	%r25, %r1, %r2;
	setp.ge.s32 	%p1, %r25, %r18;
	@%p1 bra 	$L__BB0_13;
	mul.lo.s32 	%r3, %r18, %r1;
	and.b32  	%r4, %r18, 7;
	setp.lt.u32 	%p2, %r18, 8;
	mov.f32 	%f66, 0f00000000;
	mov.b32 	%r38, 0;
	@%p2 bra 	$L__BB0_4;
	and.b32  	%r38, %r18, 2147483640;
	neg.s32 	%r36, %r38;
	mul.wide.s32 	%rd16, %r18, 4;
	add.s64 	%rd3, %rd1, %rd16;
	shl.b32 	%r7, %r18, 3;
	mul.wide.s32 	%rd17, %r18, 8;
	add.s64 	%rd4, %rd1, %rd17;
	mul.wide.s32 	%rd18, %r18, 12;
	add.s64 	%rd5, %rd1, %rd18;
	mul.wide.s32 	%rd19, %r18, 16;
	add.s64 	%rd6, %rd1, %rd19;
	mul.wide.s32 	%rd20, %r18, 20;
	add.s64 	%rd7, %rd1, %rd20;
	mul.wide.s32 	%rd21, %r18, 24;
	add.s64 	%rd8, %rd1, %rd21;
	mul.wide.s32 	%rd22, %r18, 28;
	add.s64 	%rd9, %rd1, %rd22;
	mul.wide.u32 	%rd23, %r3, 4;
	add.s64 	%rd24, %rd23, %rd2;
	add.s64 	%rd66, %rd24, 16;
	mov.f32 	%f66, 0f00000000;
	mov.u32 	%r35, %r2;
$L__BB0_3:
	.pragma "nounroll";
	mul.wide.s32 	%rd25, %r35, 4;
	add.s64 	%rd26, %rd3, %rd25;
	add.s64 	%rd27, %rd4, %rd25;
	add.s64 	%rd28, %rd5, %rd25;
	add.s64 	%rd29, %rd6, %rd25;
	add.s64 	%rd30, %rd7, %rd25;
	add.s64 	%rd31, %rd8, %rd25;
	add.s64 	%rd32, %rd9, %rd25;
	add.s64 	%rd33, %rd1, %rd25;
	ld.global.f32 	%f16, [%rd66+-16];
	ld.global.f32 	%f17, [%rd33];
	fma.rn.f32 	%f18, %f16, %f17, %f66;
	ld.global.f32 	%f19, [%rd66+-12];
	ld.global.f32 	%f20, [%rd26];
	fma.rn.f32 	%f21, %f19, %f20, %f18;
	ld.global.f32 	%f22, [%rd66+-8];
	ld.global.f32 	%f23, [%rd27];
	fma.rn.f32 	%f24, %f22, %f23, %f21;
	ld.global.f32 	%f25, [%rd66+-4];
	ld.global.f32 	%f26, [%rd28];
	fma.rn.f32 	%f27, %f25, %f26, %f24;
	ld.global.f32 	%f28, [%rd66];
	ld.global.f32 	%f29, [%rd29];
	fma.rn.f32 	%f30, %f28, %f29, %f27;
	ld.global.f32 	%f31, [%rd66+4];
	ld.global.f32 	%f32, [%rd30];
	fma.rn.f32 	%f33, %f31, %f32, %f30;
	ld.global.f32 	%f34, [%rd66+8];
	ld.global.f32 	%f35, [%rd31];
	fma.rn.f32 	%f36, %f34, %f35, %f33;
	ld.global.f32 	%f37, [%rd66+12];
	ld.global.f32 	%f38, [%rd32];
	fma.rn.f32 	%f66, %f37, %f38, %f36;
	add.s32 	%r36, %r36, 8;
	add.s32 	%r35, %r35, %r7;
	add.s64 	%rd66, %rd66, 32;
	setp.ne.s32 	%p3, %r36, 0;
	@%p3 bra 	$L__BB0_3;
$L__BB0_4:
	setp.eq.s32 	%p4, %r4, 0;
	@%p4 bra 	$L__BB0_12;
	and.b32  	%r13, %r18, 3;
	setp.lt.u32 	%p5, %r4, 4;
	@%p5 bra 	$L__BB0_7;
	add.s32 	%r27, %r38, %r3;
	mul.wide.u32 	%rd34, %r27, 4;
	add.s64 	%rd35, %rd2, %rd34;
	ld.global.f32 	%f40, [%rd35];
	mad.lo.s32 	%r28, %r38, %r18, %r2;
	mul.wide.s32 	%rd36, %r28, 4;
	add.s64 	%rd37, %rd1, %rd36;
	ld.global.f32 	%f41, [%rd37];
	fma.rn.f32 	%f42, %f40, %f41, %f66;
	cvt.u64.u32 	%rd38, %r3;
	cvt.u64.u32 	%rd39, %r38;
	add.s64 	%rd40, %rd39, %rd38;
	shl.b64 	%rd41, %rd40, 2;
	add.s64 	%rd42, %rd2, %rd41;
	ld.global.f32 	%f43, [%rd42+4];
	mul.wide.s32 	%rd43, %r18, 4;
	add.s64 	%rd44, %rd37, %rd43;
	ld.global.f32 	%f44, [%rd44];
	fma.rn.f32 	%f45, %f43, %f44, %f42;
	ld.global.f32 	%f46, [%rd42+8];
	add.s64 	%rd45, %rd44, %rd43;
	ld.global.f32 	%f47, [%rd45];
	fma.rn.f32 	%f48, %f46, %f47, %f45;
	ld.global.f32 	%f49, [%rd42+12];
	add.s64 	%rd46, %rd45, %rd43;
	ld.global.f32 	%f50, [%rd46];
	fma.rn.f32 	%f66, %f49, %f50, %f48;
	add.s32 	%r38, %r38, 4;
$L__BB0_7:
	setp.eq.s32 	%p6, %r13, 0;
	@%p6 bra 	$L__BB0_12;
	setp.eq.s32 	%p7, %r13, 1;
	@%p7 bra 	$L__BB0_10;
	add.s32 	%r29, %r38, %r3;
	mul.wide.u32 	%rd47, %r29, 4;
	add.s64 	%rd48, %rd2, %rd47;
	ld.global.f32 	%f52, [%rd48];
	mad.lo.s32 	%r30, %r38, %r18, %r2;
	mul.wide.s32 	%rd49, %r30, 4;
	add.s64 	%rd50, %rd1, %rd49;
	ld.global.f32 	%f53, [%rd50];
	fma.rn.f32 	%f54, %f52, %f53, %f66;
	cvt.u64.u32 	%rd51, %r3;
	cvt.u64.u32 	%rd52, %r38;
	add.s64 	%rd53, %rd52, %rd51;
	shl.b64 	%rd54, %rd53, 2;
	add.s64 	%rd55, %rd2, %rd54;
	ld.global.f32 	%f55, [%rd55+4];
	mul.wide.s32 	%rd56, %r18, 4;
	add.s64 	%rd57, %rd50, %rd56;
	ld.global.f32 	%f56, [%rd57];
	fma.rn.f32 	%f66, %f55, %f56, %f54;
	add.s32 	%r38, %r38, 2;
$L__BB0_10:
	and.b32  	%r31, %r18, 1;
	setp.eq.b32 	%p8, %r31, 1;
	not.pred 	%p9, %p8;
	@%p9 bra 	$L__BB0_12;
	add.s32 	%r32, %r38, %r3;
	mul.wide.u32 	%rd58, %r32, 4;
	add.s64 	%rd59, %rd2, %rd58;
	ld.global.f32 	%f57, [%rd59];
	mad.lo.s32 	%r33, %r38, %r18, %r2;
	mul.wide.s32 	%rd60, %r33, 4;
	add.s64 	%rd61, %rd1, %rd60;
	ld.global.f32 	%f58, [%rd61];
	fma.rn.f32 	%f66, %f57, %f58, %f66;
$L__BB0_12:
	ld.param.u64 	%rd65, [_Z19matrixMultiplyBasicPfPKfS1_i_param_0];
	add.s32 	%r34, %r3, %r2;
	cvta.to.global.u64 	%rd62, %rd65;
	mul.wide.s32 	%rd63, %r34, 4;
	add.s64 	%rd64, %rd62, %rd63;
	st.global.f32 	[%rd64], %f66;
$L__BB0_13:
	ret;

}
	// .globl	_Z21matrixMultiplyTiled16PfPKfS1_i
.visible .entry _Z21matrixMultiplyTiled16PfPKfS1_i(
	.param .u64 .ptr .align 1 _Z21matrixMultiplyTiled16PfPKfS1_i_param_0,
	.param .u64 .ptr .align 1 _Z21matrixMultiplyTiled16PfPKfS1_i_param_1,
	.param .u64 .ptr .align 1 _Z21matrixMultiplyTiled16PfPKfS1_i_param_2,
	.param .u32 _Z21matrixMultiplyTiled16PfPKfS1_i_param_3
)
{
	.reg .pred 	%p<10>;
	.reg .b32 	%r<42>;
	.reg .b32 	%f<63>;
	.reg .b64 	%rd<13>;
	// demoted variable
	.shared .align 4 .b8 _ZZ21matrixMultiplyTiled16PfPKfS1_iE6M_tile[1024];
	// demoted variable
	.shared .align 4 .b8 _ZZ21matrixMultiplyTiled16PfPKfS1_iE6N_tile[1024];
	ld.param.u64 	%rd4, [_Z21matrixMultiplyTiled16PfPKfS1_i_param_0];
	ld.param.u64 	%rd5, [_Z21matrixMultiplyTiled16PfPKfS1_i_param_1];
	ld.param.u64 	%rd6, [_Z21matrixMultiplyTiled16PfPKfS1_i_param_2];
	ld.param.u32 	%r24, [_Z21matrixMultiplyTiled16PfPKfS1_i_param_3];
	mov.u32 	%r37, %tid.x;
	mov.u32 	%r39, %tid.y;
	mov.u32 	%r25, %ctaid.x;
	mov.u32 	%r26, %ctaid.y;
	shl.b32 	%r27, %r26, 4;
	add.s32 	%r3, %r27, %r39;
	shl.b32 	%r4, %r25, 4;
	add.s32 	%r5, %r4, %r37;
	setp.lt.s32 	%p1, %r24, 1;
	mov.f32 	%f62, 0f00000000;
	@%p1 bra 	$L__BB1_7;
	add.s32 	%r28, %r24, 15;
	shr.u32 	%r29, %r28, 4;
	shl.b32 	%r30, %r39, 6;
	mov.u32 	%r31, _ZZ21matrixMultiplyTiled16PfPKfS1_iE6M_tile;
	add.s32 	%r6, %r31, %r30;
	shl.b32 	%r32, %r37, 2;
	add.s32 	%r7, %r6, %r32;
	mov.u32 	%r33, _ZZ21matrixMultiplyTiled16PfPKfS1_iE6N_tile;
	add.s32 	%r9, %r33, %r32;
	add.s32 	%r8, %r9, %r30;
	neg.s32 	%r41, %r29;
	mad.lo.s32 	%r34, %r39, %r24, %r37;
	add.s32 	%r40, %r34, %r4;
	shl.b32 	%r12, %r24, 4;
	mad.lo.s32 	%r38, %r24, %r3, %r37;
	cvta.to.global.u64 	%rd1, %rd5;
	cvta.to.global.u64 	%rd2, %rd6;
	mov.f32 	%f62, 0f00000000;
$L__BB1_2:
	setp.ge.u32 	%p2, %r3, %r24;
	mul.wide.s32 	%rd7, %r38, 4;
	add.s64 	%rd3, %rd1, %rd7;
	setp.ge.s32 	%p3, %r37, %r24;
	mov.f32 	%f60, 0f00000000;
	or.pred  	%p4, %p2, %p3;
	@%p4 bra 	$L__BB1_4;
	ld.global.f32 	%f60, [%rd3];
$L__BB1_4:
	setp.ge.u32 	%p5, %r5, %r24;
	st.shared.f32 	[%r7], %f60;
	setp.ge.s32 	%p6, %r39, %r24;
	mov.f32 	%f61, 0f00000000;
	or.pred  	%p7, %p6, %p5;
	@%p7 bra 	$L__BB1_6;
	mul.wide.u32 	%rd8, %r40, 4;
	add.s64 	%rd9, %rd2, %rd8;
	ld.global.f32 	%f61, [%rd9];
$L__BB1_6:
	st.shared.f32 	[%r8], %f61;
	bar.sync 	0;
	ld.shared.f32 	%f12, [%r6];
	ld.shared.f32 	%f13, [%r9];
	fma.rn.f32 	%f14, %f12, %f13, %f62;
	ld.shared.f32 	%f15, [%r6+4];
	ld.shared.f32 	%f16, [%r9+64];
	fma.rn.f32 	%f17, %f15, %f16, %f14;
	ld.shared.f32 	%f18, [%r6+8];
	ld.shared.f32 	%f19, [%r9+128];
	fma.rn.f32 	%f20, %f18, %f19, %f17;
	ld.shared.f32 	%f21, [%r6+12];
	ld.shared.f32 	%f22, [%r9+192];
	fma.rn.f32 	%f23, %f21, %f22, %f20;
	ld.shared.f32 	%f24, [%r6+16];
	ld.shared.f32 	%f25, [%r9+256];
	fma.rn.f32 	%f26, %f24, %f25, %f23;
	ld.shared.f32 	%f27, [%r6+20];
	ld.shared.f32 	%f28, [%r9+320];
	fma.rn.f32 	%f29, %f27, %f28, %f26;
	ld.shared.f32 	%f30, [%r6+24];
	ld.shared.f32 	%f31, [%r9+384];
	fma.rn.f32 	%f32, %f30, %f31, %f29;
	ld.shared.f32 	%f33, [%r6+28];
	ld.shared.f32 	%f34, [%r9+448];
	fma.rn.f32 	%f35, %f33, %f34, %f32;
	ld.shared.f32 	%f36, [%r6+32];
	ld.shared.f32 	%f37, [%r9+512];
	fma.rn.f32 	%f38, %f36, %f37, %f35;
	ld.shared.f32 	%f39, [%r6+36];
	ld.shared.f32 	%f40, [%r9+576];
	fma.rn.f32 	%f41, %f39, %f40, %f38;
	ld.shared.f32 	%f42, [%r6+40];
	ld.shared.f32 	%f43, [%r9+640];
	fma.rn.f32 	%f44, %f42, %f43, %f41;
	ld.shared.f32 	%f45, [%r6+44];
	ld.shared.f32 	%f46, [%r9+704];
	fma.rn.f32 	%f47, %f45, %f46, %f44;
	ld.shared.f32 	%f48, [%r6+48];
	ld.shared.f32 	%f49, [%r9+768];
	fma.rn.f32 	%f50, %f48, %f49, %f47;
	ld.shared.f32 	%f51, [%r6+52];
	ld.shared.f32 	%f52, [%r9+832];
	fma.rn.f32 	%f53, %f51, %f52, %f50;
	ld.shared.f32 	%f54, [%r6+56];
	ld.shared.f32 	%f55, [%r9+896];
	fma.rn.f32 	%f56, %f54, %f55, %f53;
	ld.shared.f32 	%f57, [%r6+60];
	ld.shared.f32 	%f58, [%r9+960];
	fma.rn.f32 	%f62, %f57, %f58, %f56;
	bar.sync 	0;
	add.s32 	%r41, %r41, 1;
	setp.ne.s32 	%p8, %r41, 0;
	add.s32 	%r40, %r40, %r12;
	add.s32 	%r39, %r39, 16;
	add.s32 	%r38, %r38, 16;
	add.s32 	%r37, %r37, 16;
	@%p8 bra 	$L__BB1_2;
$L__BB1_7:
	max.s32 	%r35, %r3, %r5;
	setp.ge.s32 	%p9, %r35, %r24;
	@%p9 bra 	$L__BB1_9;
	mad.lo.s32 	%r36, %r24, %r3, %r5;
	cvta.to.global.u64 	%rd10, %rd4;
	mul.wide.u32 	%rd11, %r36, 4;
	add.s64 	%rd12, %rd10, %rd11;
	st.global.f32 	[%rd12], %f62;
$L__BB1_9:
	ret;

}


// ===== COMPILED SASS (sm_100) =====

	.target	sm_100

	.elftype	@"ET_EXEC"


//--------------------- .note.nv.tkinfo           --------------------------
	.section	.note.nv.tkinfo,"",@"SHT_NOTE"
	.sectionflags	@"SHF_NOTE_NV_TKINFO"
	.tkinfo
        /*0018*/ 	.word	0x00000002
        /*0030*/ 	.string	""
        /*0030*/ 	.string	"ptxas"
        /*0030*/ 	.string	"Cuda compilation tools, release 13.0, V13.0.88"
        /*0030*/ 	.string	"Build cuda_13.0.r13.0/compiler.36424714_0"
        /*0030*/ 	.string	"-arch sm_100 -m 64 "



//--------------------- .note.nv.cuinfo           --------------------------
	.section	.note.nv.cuinfo,"",@"SHT_NOTE"
	.sectionflags	@"SHF_NOTE_NV_CUINFO"
        /*0018*/ 	.short	0x0002
        /*001a*/ 	.short	0x0064
        /*001c*/ 	.short	0x0082
	.zero		2


//--------------------- .nv.info                  --------------------------
	.section	.nv.info,"",@"SHT_CUDA_INFO"
	.align	4


	//----- nvinfo : EIATTR_REGCOUNT
	.align		4
        /*0000*/ 	.byte	0x04, 0x2f
        /*0002*/ 	.short	(.L_1 - .L_0)
	.align		4
.L_0:
        /*0004*/ 	.word	index@(_Z19matrixMultiplyBasicPfPKfS1_i)
        /*0008*/ 	.word	0x0000001e


	//----- nvinfo : EIATTR_FRAME_SIZE
	.align		4
.L_1:
        /*000c*/ 	.byte	0x04, 0x11
        /*000e*/ 	.short	(.L_3 - .L_2)
	.align		4
.L_2:
        /*0010*/ 	.word	index@(_Z19matrixMultiplyBasicPfPKfS1_i)
        /*0014*/ 	.word	0x00000000


	//----- nvinfo : EIATTR_REGCOUNT
	.align		4
.L_3:
        /*0018*/ 	.byte	0x04, 0x2f
        /*001a*/ 	.short	(.L_5 - .L_4)
	.align		4
.L_4:
        /*001c*/ 	.word	index@(_Z21matrixMultiplyTiled16PfPKfS1_i)
        /*0020*/ 	.word	0x00000020


	//----- nvinfo : EIATTR_FRAME_SIZE
	.align		4
.L_5:
        /*0024*/ 	.byte	0x04, 0x11
        /*0026*/ 	.short	(.L_7 - .L_6)
	.align		4
.L_6:
        /*0028*/ 	.word	index@(_Z21matrixMultiplyTiled16PfPKfS1_i)
        /*002c*/ 	.word	0x00000000


	//----- nvinfo : EIATTR_MIN_STACK_SIZE
	.align		4
.L_7:
        /*0030*/ 	.byte	0x04, 0x12
        /*0032*/ 	.short	(.L_9 - .L_8)
	.align		4
.L_8:
        /*0034*/ 	.word	index@(_Z21matrixMultiplyTiled16PfPKfS1_i)
        /*0038*/ 	.word	0x00000000


	//----- nvinfo : EIATTR_MIN_STACK_SIZE
	.align		4
.L_9:
        /*003c*/ 	.byte	0x04, 0x12
        /*003e*/ 	.short	(.L_11 - .L_10)
	.align		4
.L_10:
        /*0040*/ 	.word	index@(_Z19matrixMultiplyBasicPfPKfS1_i)
        /*0044*/ 	.word	0x00000000
.L_11:


//--------------------- .nv.compat                --------------------------
	.section	.nv.compat,"",@"SHT_CUDA_COMPAT_INFO"
	.align	4
        /*0000*/ 	.byte	0x02, 0x09, 0x00, 0x00, 0x02, 0x02, 0x01, 0x00, 0x02, 0x05, 0x05, 0x00, 0x03, 0x07, 0x01, 0x01
        /*0010*/ 	.byte	0x02, 0x03, 0x00, 0x00, 0x02, 0x06, 0x01, 0x00, 0x04, 0x0b, 0x08, 0x00, 0x09, 0x00, 0x00, 0x00
        /*0020*/ 	.byte	0x00, 0x00, 0x00, 0x00


//--------------------- .nv.info._Z21matrixMultiplyTiled16PfPKfS1_i --------------------------
	.section	.nv.info._Z21matrixMultiplyTiled16PfPKfS1_i,"",@"SHT_CUDA_INFO"
	.sectionflags	@""
	.align	4


	//----- nvinfo : EIATTR_CUDA_API_VERSION
	.align		4
        /*0000*/ 	.byte	0x04, 0x37
        /*0002*/ 	.short	(.L_13 - .L_12)
.L_12:
        /*0004*/ 	.word	0x00000082


	//----- nvinfo : EIATTR_KPARAM_INFO
	.align		4
.L_13:
        /*0008*/ 	.byte	0x04, 0x17
        /*000a*/ 	.short	(.L_15 - .L_14)
.L_14:
        /*000c*/ 	.word	0x00000000
        /*0010*/ 	.short	0x0003
        /*0012*/ 	.short	0x0018
        /*0014*/ 	.byte	0x00, 0xf0, 0x11, 0x00


	//----- nvinfo : EIATTR_KPARAM_INFO
	.align		4
.L_15:
        /*0018*/ 	.byte	0x04, 0x17
        /*001a*/ 	.short	(.L_17 - .L_16)
.L_16:
        /*001c*/ 	.word	0x00000000
        /*0020*/ 	.short	0x0002
        /*0022*/ 	.short	0x0010
        /*0024*/ 	.byte	0x00, 0xf5, 0x21, 0x00


	//----- nvinfo : EIATTR_KPARAM_INFO
	.align		4
.L_17:
        /*0028*/ 	.byte	0x04, 0x17
        /*002a*/ 	.short	(.L_19 - .L_18)
.L_18:
        /*002c*/ 	.word	0x00000000
        /*0030*/ 	.short	0x0001
        /*0032*/ 	.short	0x0008
        /*0034*/ 	.byte	0x00, 0xf5, 0x21, 0x00


	//----- nvinfo : EIATTR_KPARAM_INFO
	.align		4
.L_19:
        /*0038*/ 	.byte	0x04, 0x17
        /*003a*/ 	.short	(.L_21 - .L_20)
.L_20:
        /*003c*/ 	.word	0x00000000
        /*0040*/ 	.short	0x0000
        /*0042*/ 	.short	0x0000
        /*0044*/ 	.byte	0x00, 0xf5, 0x21, 0x00


	//----- nvinfo : EIATTR_SPARSE_MMA_MASK
	.align		4
.L_21:
        /*0048*/ 	.byte	0x03, 0x50
        /*004a*/ 	.short	0x0000


	//----- nvinfo : EIATTR_MAXREG_COUNT
	.align		4
        /*004c*/ 	.byte	0x03, 0x1b
        /*004e*/ 	.short	0x00ff


	//----- nvinfo : EIATTR_NUM_BARRIERS
	.align		4
        /*0050*/ 	.byte	0x02, 0x4c
        /*0052*/ 	.byte	0x01
	.zero		1


	//----- nvinfo : EIATTR_MERCURY_ISA_VERSION
	.align		4
        /*0054*/ 	.byte	0x03, 0x5f
        /*0056*/ 	.short	0x0101


	//----- nvinfo : EIATTR_VRC_CTA_INIT_COUNT
	.align		4
        /*0058*/ 	.byte	0x02, 0x4a
	.zero		1
	.zero		1


	//----- nvinfo : EIATTR_EXIT_INSTR_OFFSETS
	.align		4
        /*005c*/ 	.byte	0x04, 0x1c
        /*005e*/ 	.short	(.L_23 - .L_22)


	//   ....[0]....
.L_22:
        /*0060*/ 	.word	0x000005c0


	//   ....[1]....
        /*0064*/ 	.word	0x00000610


	//----- nvinfo : EIATTR_CBANK_PARAM_SIZE
	.align		4
.L_23:
        /*0068*/ 	.byte	0x03, 0x19
        /*006a*/ 	.short	0x001c


	//----- nvinfo : EIATTR_PARAM_CBANK
	.align		4
        /*006c*/ 	.byte	0x04, 0x0a
        /*006e*/ 	.short	(.L_25 - .L_24)
	.align		4
.L_24:
        /*0070*/ 	.word	index@(.nv.constant0._Z21matrixMultiplyTiled16PfPKfS1_i)
        /*0074*/ 	.short	0x0380
        /*0076*/ 	.short	0x001c


	//----- nvinfo : EIATTR_SW_WAR
	.align		4
.L_25:
        /*0078*/ 	.byte	0x04, 0x36
        /*007a*/ 	.short	(.L_27 - .L_26)
.L_26:
        /*007c*/ 	.word	0x00000008
.L_27:


//--------------------- .nv.info._Z19matrixMultiplyBasicPfPKfS1_i --------------------------
	.section	.nv.info._Z19matrixMultiplyBasicPfPKfS1_i,"",@"SHT_CUDA_INFO"
	.sectionflags	@""
	.align	4


	//----- nvinfo : EIATTR_CUDA_API_VERSION
	.align		4
        /*0000*/ 	.byte	0x04, 0x37
        /*0002*/ 	.short	(.L_29 - .L_28)
.L_28:
        /*0004*/ 	.word	0x00000082


	//----- nvinfo : EIATTR_KPARAM_INFO
	.align		4
.L_29:
        /*0008*/ 	.byte	0x04, 0x17
        /*000a*/ 	.short	(.L_31 - .L_30)
.L_30:
        /*000c*/ 	.word	0x00000000
        /*0010*/ 	.short	0x0003
        /*0012*/ 	.short	0x0018
        /*0014*/ 	.byte	0x00, 0xf0, 0x11, 0x00


	//----- nvinfo : EIATTR_KPARAM_INFO
	.align		4
.L_31:
        /*0018*/ 	.byte	0x04, 0x17
        /*001a*/ 	.short	(.L_33 - .L_32)
.L_32:
        /*001c*/ 	.word	0x00000000
        /*0020*/ 	.short	0x0002
        /*0022*/ 	.short	0x0010
        /*0024*/ 	.byte	0x00, 0xf5, 0x21, 0x00


	//----- nvinfo : EIATTR_KPARAM_INFO
	.align		4
.L_33:
        /*0028*/ 	.byte	0x04, 0x17
        /*002a*/ 	.short	(.L_35 - .L_34)
.L_34:
        /*002c*/ 	.word	0x00000000
        /*0030*/ 	.short	0x0001
        /*0032*/ 	.short	0x0008
        /*0034*/ 	.byte	0x00, 0xf5, 0x21, 0x00


	//----- nvinfo : EIATTR_KPARAM_INFO
	.align		4
.L_35:
        /*0038*/ 	.byte	0x04, 0x17
        /*003a*/ 	.short	(.L_37 - .L_36)
.L_36:
        /*003c*/ 	.word	0x00000000
        /*0040*/ 	.short	0x0000
        /*0042*/ 	.short	0x0000
        /*0044*/ 	.byte	0x00, 0xf5, 0x21, 0x00


	//----- nvinfo : EIATTR_SPARSE_MMA_MASK
	.align		4
.L_37:
        /*0048*/ 	.byte	0x03, 0x50
        /*004a*/ 	.short	0x0000


	//----- nvinfo : EIATTR_MAXREG_COUNT
	.align		4
        /*004c*/ 	.byte	0x03, 0x1b
        /*004e*/ 	.short	0x00ff


	//----- nvinfo : EIATTR_MERCURY_ISA_VERSION
	.align		4
        /*0050*/ 	.byte	0x03, 0x5f
        /*0052*/ 	.short	0x0101


	//----- nvinfo : EIATTR_VRC_CTA_INIT_COUNT
	.align		4
        /*0054*/ 	.byte	0x02, 0x4a
	.zero		1
	.zero		1


	//----- nvinfo : EIATTR_EXIT_INSTR_OFFSETS
	.align		4
        /*0058*/ 	.byte	0x04, 0x1c
        /*005a*/ 	.short	(.L_39 - .L_38)


	//   ....[0]....
.L_38:
        /*005c*/ 	.word	0x000000c0


	//   ....[1]....
        /*0060*/ 	.word	0x00000aa0


	//----- nvinfo : EIATTR_CBANK_PARAM_SIZE
	.align		4
.L_39:
        /*0064*/ 	.byte	0x03, 0x19
        /*0066*/ 	.short	0x001c


	//----- nvinfo : EIATTR_PARAM_CBANK
	.align		4
        /*0068*/ 	.byte	0x04, 0x0a
        /*006a*/ 	.short	(.L_41 - .L_40)
	.align		4
.L_40:
        /*006c*/ 	.word	index@(.nv.constant0._Z19matrixMultiplyBasicPfPKfS1_i)
        /*0070*/ 	.short	0x0380
        /*0072*/ 	.short	0x001c


	//----- nvinfo : EIATTR_SW_WAR
	.align		4
.L_41:
        /*0074*/ 	.byte	0x04, 0x36
        /*0076*/ 	.short	(.L_43 - .L_42)
.L_42:
        /*0078*/ 	.word	0x00000008
.L_43:


//--------------------- .nv.callgraph             --------------------------
	.section	.nv.callgraph,"",@"SHT_CUDA_CALLGRAPH"
	.align	4
	.sectionentsize	8
	.align		4
        /*0000*/ 	.word	0x00000000
	.align		4
        /*0004*/ 	.word	0xffffffff
	.align		4
        /*0008*/ 	.word	0x00000000
	.align		4
        /*000c*/ 	.word	0xfffffffe
	.align		4
        /*0010*/ 	.word	0x00000000
	.align		4
        /*0014*/ 	.word	0xfffffffd
	.align		4
        /*0018*/ 	.word	0x00000000
	.align		4
        /*001c*/ 	.word	0xfffffffc


//--------------------- .text._Z21matrixMultiplyTiled16PfPKfS1_i --------------------------
	.section	.text._Z21matrixMultiplyTiled16PfPKfS1_i,"ax",@progbits
	.align	128
        .global         _Z21matrixMultiplyTiled16PfPKfS1_i
        .type           _Z21matrixMultiplyTiled16PfPKfS1_i,@function
        .size           _Z21matrixMultiplyTiled16PfPKfS1_i,(.L_x_8 - _Z21matrixMultiplyTiled16PfPKfS1_i)
        .other          _Z21matrixMultiplyTiled16PfPKfS1_i,@"STO_CUDA_ENTRY STV_DEFAULT"
_Z21matrixMultiplyTiled16PfPKfS1_i:
.text._Z21matrixMultiplyTiled16PfPKfS1_i:
[----:B------:R-:W-:Y:S01]  /*0000*/  LDC R1, c[0x0][0x37c] ;  /* 0x0000df00ff017b82 */ /* 0x000fe20000000800 */
[----:B------:R-:W0:Y:S01]  /*0010*/  LDCU UR4, c[0x0][0x398] ;  /* 0x00007300ff0477ac */ /* 0x000e220008000800 */
[----:B------:R-:W1:Y:S01]  /*0020*/  S2R R2, SR_TID.Y ;  /* 0x0000000000027919 */ /* 0x000e620000002200 */
[----:B------:R-:W-:Y:S01]  /*0030*/  HFMA2 R25, -RZ, RZ, 0, 0 ;  /* 0x00000000ff197431 */ /* 0x000fe200000001ff */
[----:B------:R-:W2:Y:S01]  /*0040*/  LDCU.64 UR8, c[0x0][0x358] ;  /* 0x00006b00ff0877ac */ /* 0x000ea20008000a00 */
[----:B------:R-:W1:Y:S01]  /*0050*/  S2R R5, SR_CTAID.Y ;  /* 0x0000000000057919 */ /* 0x000e620000002600 */
[----:B------:R-:W3:Y:S01]  /*0060*/  S2R R3, SR_TID.X ;  /* 0x0000000000037919 */ /* 0x000ee20000002100 */
[----:B------:R-:W3:Y:S01]  /*0070*/  S2R R10, SR_CTAID.X ;  /* 0x00000000000a7919 */ /* 0x000ee20000002500 */
[----:B0-----:R-:W-:-:S04]  /*0080*/  MOV R6, UR4 ;  /* 0x0000000400067c02 */ /* 0x001fc80008000f00 */
[----:B------:R-:W-:Y:S02]  /*0090*/  ISETP.GE.AND P0, PT, R6, 0x1, PT ;  /* 0x000000010600780c */ /* 0x000fe40003f06270 */
[----:B-1----:R-:W-:Y:S02]  /*00a0*/  LEA R5, R5, R2, 0x4 ;  /* 0x0000000205057211 */ /* 0x002fe400078e20ff */
[----:B---3--:R-:W-:-:S09]  /*00b0*/  LEA R4, R10, R3, 0x4 ;  /* 0x000000030a047211 */ /* 0x008fd200078e20ff */
[----:B--2---:R-:W-:Y:S05]  /*00c0*/  @!P0 BRA `(.L_x_0) ;  /* 0x0000000400348947 */ /* 0x004fea0003800000 */
[----:B------:R-:W0:Y:S01]  /*00d0*/  S2UR UR6, SR_CgaCtaId ;  /* 0x00000000000679c3 */ /* 0x000e220000008800 */
[----:B------:R-:W-:Y:S01]  /*00e0*/  UMOV UR4, 0x400 ;  /* 0x0000040000047882 */ /* 0x000fe20000000000 */
[----:B------:R-:W-:Y:S01]  /*00f0*/  IADD3 R8, PT, PT, R6, 0xf, RZ ;  /* 0x0000000f06087810 */ /* 0x000fe20007ffe0ff */
[----:B------:R-:W-:Y:S01]  /*0100*/  UIADD3 UR5, UPT, UPT, UR4, 0x400, URZ ;  /* 0x0000040004057890 */ /* 0x000fe2000fffe0ff */
[-CC-:B------:R-:W-:Y:S01]  /*0110*/  IMAD R7, R2, R6.reuse, R3.reuse ;  /* 0x0000000602077224 */ /* 0x180fe200078e0203 */
[----:B------:R-:W-:Y:S01]  /*0120*/  MOV R25, RZ ;  /* 0x000000ff00197202 */ /* 0x000fe20000000f00 */
[----:B------:R-:W-:Y:S01]  /*0130*/  IMAD R18, R5, R6, R3 ;  /* 0x0000000605127224 */ /* 0x000fe200078e0203 */
[----:B------:R-:W-:Y:S01]  /*0140*/  SHF.R.U32.HI R8, RZ, 0x4, R8 ;  /* 0x00000004ff087819 */ /* 0x000fe20000011608 */
[----:B------:R-:W1:Y:S01]  /*0150*/  LDC R0, c[0x0][0x398] ;  /* 0x0000e600ff007b82 */ /* 0x000e620000000800 */
[----:B------:R-:W-:Y:S02]  /*0160*/  IMAD R7, R10, 0x10, R7 ;  /* 0x000000100a077824 */ /* 0x000fe400078e0207 */
[----:B------:R-:W-:-:S05]  /*0170*/  IADD3 R19, PT, PT, -R8, RZ, RZ ;  /* 0x000000ff08137210 */ /* 0x000fca0007ffe1ff */
[----:B------:R-:W2:Y:S01]  /*0180*/  LDC.64 R22, c[0x0][0x388] ;  /* 0x0000e200ff167b82 */ /* 0x000ea20000000a00 */
[----:B0-----:R-:W-:Y:S02]  /*0190*/  ULEA UR5, UR6, UR5, 0x18 ;  /* 0x0000000506057291 */ /* 0x001fe4000f8ec0ff */
[----:B------:R-:W-:-:S04]  /*01a0*/  ULEA UR4, UR6, UR4, 0x18 ;  /* 0x0000000406047291 */ /* 0x000fc8000f8ec0ff */
[----:B------:R-:W-:Y:S02]  /*01b0*/  LEA R17, R3, UR5, 0x2 ;  /* 0x0000000503117c11 */ /* 0x000fe4000f8e10ff */
[----:B------:R-:W-:-:S03]  /*01c0*/  LEA R16, R2, UR4, 0x6 ;  /* 0x0000000402107c11 */ /* 0x000fc6000f8e30ff */
[----:B------:R-:W-:Y:S01]  /*01d0*/  IMAD R21, R2, 0x40, R17 ;  /* 0x0000004002157824 */ /* 0x000fe200078e0211 */
[----:B------:R-:W-:-:S07]  /*01e0*/  LEA R20, R3, R16, 0x2 ;  /* 0x0000001003147211 */ /* 0x000fce00078e10ff */
.L_x_1:
[----:B-1----:R-:W-:Y:S01]  /*01f0*/  MOV R6, R0 ;  /* 0x0000000000067202 */ /* 0x002fe20000000f00 */
[----:B------:R-:W-:Y:S01]  /*0200*/  HFMA2 R29, -RZ, RZ, 0, 0 ;  /* 0x00000000ff1d7431 */ /* 0x000fe200000001ff */
[----:B------:R-:W-:Y:S01]  /*0210*/  MOV R24, RZ ;  /* 0x000000ff00187202 */ /* 0x000fe20000000f00 */
[----:B--2---:R-:W-:Y:S01]  /*0220*/  IMAD.WIDE R8, R18, 0x4, R22 ;  /* 0x0000000412087825 */ /* 0x004fe200078e0216 */
[-C--:B------:R-:W-:Y:S02]  /*0230*/  ISETP.GE.U32.AND P0, PT, R4, R6.reuse, PT ;  /* 0x000000060400720c */ /* 0x080fe40003f06070 */
[-C--:B------:R-:W-:Y:S02]  /*0240*/  ISETP.GE.AND P1, PT, R3, R6.reuse, PT ;  /* 0x000000060300720c */ /* 0x080fe40003f26270 */
[-C--:B------:R-:W-:Y:S02]  /*0250*/  ISETP.GE.OR P0, PT, R2, R6.reuse, P0 ;  /* 0x000000060200720c */ /* 0x080fe40000706670 */
[----:B------:R-:W-:-:S11]  /*0260*/  ISETP.GE.U32.OR P1, PT, R5, R6, P1 ;  /* 0x000000060500720c */ /* 0x000fd60000f26470 */
[----:B------:R-:W0:Y:S02]  /*0270*/  @!P0 LDC.64 R10, c[0x0][0x390] ;  /* 0x0000e400ff0a8b82 */ /* 0x000e240000000a00 */
[----:B------:R-:W2:Y:S01]  /*0280*/  @!P1 LDG.E R29, desc[UR8][R8.64] ;  /* 0x00000008081d9981 */ /* 0x000ea2000c1e1900 */
[----:B0-----:R-:W-:-:S05]  /*0290*/  @!P0 IMAD.WIDE.U32 R10, R7, 0x4, R10 ;  /* 0x00000004070a8825 */ /* 0x001fca00078e000a */
[----:B------:R-:W3:Y:S01]  /*02a0*/  @!P0 LDG.E R24, desc[UR8][R10.64] ;  /* 0x000000080a188981 */ /* 0x000ee2000c1e1900 */
[----:B------:R-:W-:-:S05]  /*02b0*/  VIADD R19, R19, 0x1 ;  /* 0x0000000113137836 */ /* 0x000fca0000000000 */
[----:B------:R-:W-:Y:S02]  /*02c0*/  ISETP.NE.AND P0, PT, R19, RZ, PT ;  /* 0x000000ff1300720c */ /* 0x000fe40003f05270 */
[----:B------:R-:W-:Y:S02]  /*02d0*/  IADD3 R18, PT, PT, R18, 0x10, RZ ;  /* 0x0000001012127810 */ /* 0x000fe40007ffe0ff */
[----:B------:R-:W-:Y:S02]  /*02e0*/  IADD3 R3, PT, PT, R3, 0x10, RZ ;  /* 0x0000001003037810 */ /* 0x000fe40007ffe0ff */
[----:B------:R-:W-:Y:S02]  /*02f0*/  IADD3 R2, PT, PT, R2, 0x10, RZ ;  /* 0x0000001002027810 */ /* 0x000fe40007ffe0ff */
[----:B------:R-:W-:Y:S01]  /*0300*/  LEA R7, R6, R7, 0x4 ;  /* 0x0000000706077211 */ /* 0x000fe200078e20ff */
[----:B--2---:R-:W-:Y:S04]  /*0310*/  STS [R20], R29 ;  /* 0x0000001d14007388 */ /* 0x004fe80000000800 */
[----:B---3--:R-:W-:Y:S01]  /*0320*/  STS [R21], R24 ;  /* 0x0000001815007388 */ /* 0x008fe20000000800 */
[----:B------:R-:W-:Y:S06]  /*0330*/  BAR.SYNC.DEFER_BLOCKING 0x0 ;  /* 0x0000000000007b1d */ /* 0x000fec0000010000 */
[----:B------:R-:W-:Y:S04]  /*0340*/  LDS R26, [R17] ;  /* 0x00000000111a7984 */ /* 0x000fe80000000800 */
[----:B------:R-:W0:Y:S04]  /*0350*/  LDS.128 R12, [R16] ;  /* 0x00000000100c7984 */ /* 0x000e280000000c00 */
[----:B------:R-:W1:Y:S04]  /*0360*/  LDS R28, [R17+0x40] ;  /* 0x00004000111c7984 */ /* 0x000e680000000800 */
[----:B------:R-:W2:Y:S04]  /*0370*/  LDS R27, [R17+0x80] ;  /* 0x00008000111b7984 */ /* 0x000ea80000000800 */
[----:B------:R-:W-:Y:S04]  /*0380*/  LDS.128 R8, [R16+0x10] ;  /* 0x0000100010087984 */ /* 0x000fe80000000c00 */
[----:B------:R-:W-:Y:S01]  /*0390*/  LDS R24, [R17+0x140] ;  /* 0x0001400011187984 */ /* 0x000fe20000000800 */
[----:B0-----:R-:W-:-:S03]  /*03a0*/  FFMA R26, R12, R26, R25 ;  /* 0x0000001a0c1a7223 */ /* 0x001fc60000000019 */
[----:B------:R-:W0:Y:S01]  /*03b0*/  LDS R12, [R17+0xc0] ;  /* 0x0000c000110c7984 */ /* 0x000e220000000800 */
[----:B-1----:R-:W-:-:S03]  /*03c0*/  FFMA R26, R28, R13, R26 ;  /* 0x0000000d1c1a7223 */ /* 0x002fc6000000001a */
[----:B------:R-:W1:Y:S04]  /*03d0*/  LDS R13, [R17+0x100] ;  /* 0x00010000110d7984 */ /* 0x000e680000000800 */
[----:B------:R-:W3:Y:S01]  /*03e0*/  LDS R25, [R17+0x180] ;  /* 0x0001800011197984 */ /* 0x000ee20000000800 */
[----:B--2---:R-:W-:-:S04]  /*03f0*/  FFMA R27, R27, R14, R26 ;  /* 0x0000000e1b1b7223 */ /* 0x004fc8000000001a */
[----:B0-----:R-:W-:Y:S02]  /*0400*/  FFMA R15, R12, R15, R27 ;  /* 0x0000000f0c0f7223 */ /* 0x001fe4000000001b */
[----:B------:R-:W-:Y:S02]  /*0410*/  LDS R27, [R17+0x200] ;  /* 0x00020000111b7984 */ /* 0x000fe40000000800 */
[----:B-1----:R-:W-:Y:S02]  /*0420*/  FFMA R13, R8, R13, R15 ;  /* 0x0000000d080d7223 */ /* 0x002fe4000000000f */
[----:B------:R-:W0:Y:S02]  /*0430*/  LDS R8, [R17+0x1c0] ;  /* 0x0001c00011087984 */ /* 0x000e240000000800 */
[----:B------:R-:W-:Y:S02]  /*0440*/  FFMA R26, R24, R9, R13 ;  /* 0x00000009181a7223 */ /* 0x000fe4000000000d */
[----:B------:R-:W1:Y:S04]  /*0450*/  LDS.128 R12, [R16+0x20] ;  /* 0x00002000100c7984 */ /* 0x000e680000000c00 */
[----:B------:R-:W2:Y:S01]  /*0460*/  LDS R24, [R17+0x240] ;  /* 0x0002400011187984 */ /* 0x000ea20000000800 */
[----:B---3--:R-:W-:-:S03]  /*0470*/  FFMA R9, R25, R10, R26 ;  /* 0x0000000a19097223 */ /* 0x008fc6000000001a */
[----:B------:R-:W3:Y:S01]  /*0480*/  LDS R25, [R17+0x280] ;  /* 0x0002800011197984 */ /* 0x000ee20000000800 */
[----:B0-----:R-:W-:-:S04]  /*0490*/  FFMA R9, R8, R11, R9 ;  /* 0x0000000b08097223 */ /* 0x001fc80000000009 */
[----:B-1----:R-:W-:Y:S02]  /*04a0*/  FFMA R9, R12, R27, R9 ;  /* 0x0000001b0c097223 */ /* 0x002fe40000000009 */
[----:B------:R-:W0:Y:S02]  /*04b0*/  LDS R12, [R17+0x2c0] ;  /* 0x0002c000110c7984 */ /* 0x000e240000000800 */
[----:B--2---:R-:W-:Y:S02]  /*04c0*/  FFMA R24, R24, R13, R9 ;  /* 0x0000000d18187223 */ /* 0x004fe40000000009 */
[----:B------:R-:W-:Y:S04]  /*04d0*/  LDS R13, [R17+0x300] ;  /* 0x00030000110d7984 */ /* 0x000fe80000000800 */
[----:B------:R-:W1:Y:S01]  /*04e0*/  LDS.128 R8, [R16+0x30] ;  /* 0x0000300010087984 */ /* 0x000e620000000c00 */
[----:B---3--:R-:W-:-:S03]  /*04f0*/  FFMA R25, R25, R14, R24 ;  /* 0x0000000e19197223 */ /* 0x008fc60000000018 */
[----:B------:R-:W2:Y:S04]  /*0500*/  LDS R27, [R17+0x340] ;  /* 0x00034000111b7984 */ /* 0x000ea80000000800 */
[----:B------:R-:W3:Y:S04]  /*0510*/  LDS R24, [R17+0x380] ;  /* 0x0003800011187984 */ /* 0x000ee80000000800 */
[----:B------:R-:W4:Y:S01]  /*0520*/  LDS R14, [R17+0x3c0] ;  /* 0x0003c000110e7984 */ /* 0x000f220000000800 */
[----:B0-----:R-:W-:-:S04]  /*0530*/  FFMA R15, R12, R15, R25 ;  /* 0x0000000f0c0f7223 */ /* 0x001fc80000000019 */
[----:B-1----:R-:W-:-:S04]  /*0540*/  FFMA R8, R8, R13, R15 ;  /* 0x0000000d08087223 */ /* 0x002fc8000000000f */
[----:B--2---:R-:W-:-:S04]  /*0550*/  FFMA R9, R27, R9, R8 ;  /* 0x000000091b097223 */ /* 0x004fc80000000008 */
[----:B---3--:R-:W-:-:S04]  /*0560*/  FFMA R9, R24, R10, R9 ;  /* 0x0000000a18097223 */ /* 0x008fc80000000009 */
[----:B----4-:R-:W-:Y:S01]  /*0570*/  FFMA R25, R14, R11, R9 ;  /* 0x0000000b0e197223 */ /* 0x010fe20000000009 */
[----:B------:R-:W-:Y:S06]  /*0580*/  BAR.SYNC.DEFER_BLOCKING 0x0 ;  /* 0x0000000000007b1d */ /* 0x000fec0000010000 */
[----:B------:R-:W-:Y:S05]  /*0590*/  @P0 BRA `(.L_x_1) ;  /* 0xfffffffc00140947 */ /* 0x000fea000383ffff */
.L_x_0:
[----:B------:R-:W-:-:S04]  /*05a0*/  VIMNMX R3, PT, PT, R5, R4, !PT ;  /* 0x0000000405037248 */ /* 0x000fc80007fe0100 */
[----:B------:R-:W-:-:S13]  /*05b0*/  ISETP.GE.AND P0, PT, R3, R6, PT ;  /* 0x000000060300720c */ /* 0x000fda0003f06270 */
[----:B------:R-:W-:Y:S05]  /*05c0*/  @P0 EXIT ;  /* 0x000000000000094d */ /* 0x000fea0003800000 */
[----:B------:R-:W0:Y:S01]  /*05d0*/  LDC.64 R2, c[0x0][0x380] ;  /* 0x0000e000ff027b82 */ /* 0x000e220000000a00 */
[----:B------:R-:W-:-:S04]  /*05e0*/  IMAD R5, R5, R6, R4 ;  /* 0x0000000605057224 */ /* 0x000fc800078e0204 */
[----:B0-----:R-:W-:-:S05]  /*05f0*/  IMAD.WIDE.U32 R2, R5, 0x4, R2 ;  /* 0x0000000405027825 */ /* 0x001fca00078e0002 */
[----:B------:R-:W-:Y:S01]  /*0600*/  STG.E desc[UR8][R2.64], R25 ;  /* 0x0000001902007986 */ /* 0x000fe2000c101908 */
[----:B------:R-:W-:Y:S05]  /*0610*/  EXIT ;  /* 0x000000000000794d */ /* 0x000fea0003800000 */
.L_x_2:
[----:B------:R-:W-:-:S00]  /*0620*/  BRA `(.L_x_2) ;  /* 0xfffffffc00fc7947 */ /* 0x000fc0000383ffff */
[----:B------:R-:W-:-:S00]  /*0630*/  NOP ;  /* 0x0000000000007918 */ /* 0x000fc00000000000 */
        /* <DEDUP_REMOVED lines=12> */
.L_x_8:


//--------------------- .text._Z19matrixMultiplyBasicPfPKfS1_i --------------------------
	.section	.text._Z19matrixMultiplyBasicPfPKfS1_i,"ax",@progbits
	.align	128
        .global         _Z19matrixMultiplyBasicPfPKfS1_i
        .type           _Z19matrixMultiplyBasicPfPKfS1_i,@function
        .size           _Z19matrixMultiplyBasicPfPKfS1_i,(.L_x_9 - _Z19matrixMultiplyBasicPfPKfS1_i)
        .other          _Z19matrixMultiplyBasicPfPKfS1_i,@"STO_CUDA_ENTRY STV_DEFAULT"
_Z19matrixMultiplyBasicPfPKfS1_i:
.text._Z19matrixMultiplyBasicPfPKfS1_i:
[----:B------:R-:W-:Y:S01]  /*0000*/  LDC R1, c[0x0][0x37c] ;  /* 0x0000df00ff017b82 */ /* 0x000fe20000000800 */
[----:B------:R-:W0:Y:S07]  /*0010*/  S2R R0, SR_TID.Y ;  /* 0x0000000000007919 */ /* 0x000e2e0000002200 */
[----:B------:R-:W0:Y:S01]  /*0020*/  S2UR UR4, SR_CTAID.Y ;  /* 0x00000000000479c3 */ /* 0x000e220000002600 */
[----:B------:R-:W1:Y:S01]  /*0030*/  LDCU UR20, c[0x0][0x398] ;  /* 0x00007300ff1477ac */ /* 0x000e620008000800 */
[----:B------:R-:W2:Y:S06]  /*0040*/  S2R R3, SR_TID.X ;  /* 0x0000000000037919 */ /* 0x000eac0000002100 */
[----:B------:R-:W0:Y:S08]  /*0050*/  LDC R13, c[0x0][0x364] ;  /* 0x0000d900ff0d7b82 */ /* 0x000e300000000800 */
[----:B------:R-:W2:Y:S08]  /*0060*/  S2UR UR5, SR_CTAID.X ;  /* 0x00000000000579c3 */ /* 0x000eb00000002500 */
[----:B------:R-:W2:Y:S01]  /*0070*/  LDC R2, c[0x0][0x360] ;  /* 0x0000d800ff027b82 */ /* 0x000ea20000000800 */
[----:B0-----:R-:W-:-:S02]  /*0080*/  IMAD R13, R13, UR4, R0 ;  /* 0x000000040d0d7c24 */ /* 0x001fc4000f8e0200 */
[----:B--2---:R-:W-:-:S05]  /*0090*/  IMAD R0, R2, UR5, R3 ;  /* 0x0000000502007c24 */ /* 0x004fca000f8e0203 */
[----:B------:R-:W-:-:S04]  /*00a0*/  VIMNMX R2, PT, PT, R13, R0, !PT ;  /* 0x000000000d027248 */ /* 0x000fc80007fe0100 */
[----:B-1----:R-:W-:-:S13]  /*00b0*/  ISETP.GE.AND P0, PT, R2, UR20, PT ;  /* 0x0000001402007c0c */ /* 0x002fda000bf06270 */
[----:B------:R-:W-:Y:S05]  /*00c0*/  @P0 EXIT ;  /* 0x000000000000094d */ /* 0x000fea0003800000 */
[----:B------:R-:W-:Y:S01]  /*00d0*/  UISETP.GE.U32.AND UP0, UPT, UR20, 0x8, UPT ;  /* 0x000000081400788c */ /* 0x000fe2000bf06070 */
[----:B------:R-:W-:Y:S02]  /*00e0*/  HFMA2 R12, -RZ, RZ, 0, 0 ;  /* 0x00000000ff0c7431 */ /* 0x000fe400000001ff */
[----:B------:R-:W-:Y:S01]  /*00f0*/  IMAD R13, R13, UR20, RZ ;  /* 0x000000140d0d7c24 */ /* 0x000fe2000f8e02ff */
[----:B------:R-:W-:Y:S01]  /*0100*/  UMOV UR4, URZ ;  /* 0x000000ff00047c82 */ /* 0x000fe20008000000 */
[----:B------:R-:W0:Y:S04]  /*0110*/  LDCU.64 UR18, c[0x0][0x358] ;  /* 0x00006b00ff1277ac */ /* 0x000e280008000a00 */
[----:B------:R-:W-:Y:S05]  /*0120*/  BRA.U !UP0, `(.L_x_3) ;  /* 0x0000000508007547 */ /* 0x000fea000b800000 */
[----:B------:R-:W1:Y:S01]  /*0130*/  LDC.64 R2, c[0x0][0x388] ;  /* 0x0000e200ff027b82 */ /* 0x000e620000000a00 */
[----:B------:R-:W2:Y:S01]  /*0140*/  LDCU.64 UR22, c[0x0][0x390] ;  /* 0x00007200ff1677ac */ /* 0x000ea20008000a00 */
[----:B------:R-:W-:Y:S02]  /*0150*/  MOV R12, RZ ;  /* 0x000000ff000c7202 */ /* 0x000fe40000000f00 */
[----:B------:R-:W-:Y:S01]  /*0160*/  MOV R14, R0 ;  /* 0x00000000000e7202 */ /* 0x000fe20000000f00 */
[----:B------:R-:W-:-:S04]  /*0170*/  ULOP3.LUT UR4, UR20, 0x7ffffff8, URZ, 0xc0, !UPT ;  /* 0x7ffffff814047892 */ /* 0x000fc8000f8ec0ff */
[----:B------:R-:W-:Y:S02]  /*0180*/  UIADD3 UR5, UPT, UPT, -UR4, URZ, URZ ;  /* 0x000000ff04057290 */ /* 0x000fe4000fffe1ff */
[----:B--2---:R-:W-:Y:S02]  /*0190*/  UIMAD.WIDE UR6, UR20, 0x8, UR22 ;  /* 0x00000008140678a5 */ /* 0x004fe4000f8e0216 */
[----:B------:R-:W-:Y:S02]  /*01a0*/  UIMAD.WIDE UR8, UR20, 0xc, UR22 ;  /* 0x0000000c140878a5 */ /* 0x000fe4000f8e0216 */
[----:B------:R-:W-:Y:S01]  /*01b0*/  UIMAD.WIDE UR10, UR20, 0x10, UR22 ;  /* 0x00000010140a78a5 */ /* 0x000fe2000f8e0216 */
[----:B-1----:R-:W-:Y:S01]  /*01c0*/  IMAD.WIDE.U32 R2, R13, 0x4, R2 ;  /* 0x000000040d027825 */ /* 0x002fe200078e0002 */
[----:B------:R-:W-:Y:S02]  /*01d0*/  UIMAD.WIDE UR12, UR20, 0x14, UR22 ;  /* 0x00000014140c78a5 */ /* 0x000fe4000f8e0216 */
[----:B------:R-:W-:Y:S01]  /*01e0*/  UIMAD.WIDE UR14, UR20, 0x18, UR22 ;  /* 0x00000018140e78a5 */ /* 0x000fe2000f8e0216 */
[----:B------:R-:W-:Y:S01]  /*01f0*/  IADD3 R2, P0, PT, R2, 0x10, RZ ;  /* 0x0000001002027810 */ /* 0x000fe20007f1e0ff */
[----:B------:R-:W-:-:S03]  /*0200*/  UIMAD.WIDE UR16, UR20, 0x1c, UR22 ;  /* 0x0000001c141078a5 */ /* 0x000fc6000f8e0216 */
[----:B------:R-:W-:-:S09]  /*0210*/  IADD3.X R3, PT, PT, RZ, R3, RZ, P0, !PT ;  /* 0x00000003ff037210 */ /* 0x000fd200007fe4ff */
.L_x_4:
[----:B------:R-:W-:Y:S01]  /*0220*/  UIMAD.WIDE UR24, UR20, 0x4, UR22 ;  /* 0x00000004141878a5 */ /* 0x000fe2000f8e0216 */
[----:B------:R-:W-:Y:S01]  /*0230*/  MOV R23, 0x4 ;  /* 0x0000000400177802 */ /* 0x000fe20000000f00 */
[----:B------:R-:W-:Y:S01]  /*0240*/  HFMA2 R25, -RZ, RZ, 0, 2.384185791015625e-07 ;  /* 0x00000004ff197431 */ /* 0x000fe200000001ff */
[----:B0-----:R-:W2:Y:S03]  /*0250*/  LDG.E R21, desc[UR18][R2.64+-0x10] ;  /* 0xfffff01202157981 */ /* 0x001ea6000c1e1900 */
[----:B------:R-:W-:Y:S01]  /*0260*/  IMAD.WIDE R22, R14, R23, UR22 ;  /* 0x000000160e167e25 */ /* 0x000fe2000f8e0217 */
[----:B------:R-:W-:Y:S01]  /*0270*/  MOV R8, UR24 ;  /* 0x0000001800087c02 */ /* 0x000fe20008000f00 */
[----:B------:R-:W3:Y:S01]  /*0280*/  LDG.E R19, desc[UR18][R2.64+-0xc] ;  /* 0xfffff41202137981 */ /* 0x000ee2000c1e1900 */
[----:B------:R-:W-:-:S03]  /*0290*/  MOV R9, UR25 ;  /* 0x0000001900097c02 */ /* 0x000fc60008000f00 */
[----:B------:R-:W2:Y:S01]  /*02a0*/  LDG.E R22, desc[UR18][R22.64] ;  /* 0x0000001216167981 */ /* 0x000ea2000c1e1900 */
[----:B------:R-:W-:Y:S02]  /*02b0*/  IMAD.MOV.U32 R11, RZ, RZ, 0x4 ;  /* 0x00000004ff0b7424 */ /* 0x000fe400078e00ff */
[----:B------:R-:W-:-:S04]  /*02c0*/  IMAD.WIDE R8, R14, 0x4, R8 ;  /* 0x000000040e087825 */ /* 0x000fc800078e0208 */
[----:B------:R-:W-:Y:S01]  /*02d0*/  HFMA2 R7, -RZ, RZ, 0, 2.384185791015625e-07 ;  /* 0x00000004ff077431 */ /* 0x000fe200000001ff */
[----:B------:R-:W-:Y:S01]  /*02e0*/  MOV R5, 0x4 ;  /* 0x0000000400057802 */ /* 0x000fe20000000f00 */
[----:B------:R-:W4:Y:S01]  /*02f0*/  LDG.E R17, desc[UR18][R2.64+-0x8] ;  /* 0xfffff81202117981 */ /* 0x000f22000c1e1900 */
[----:B------:R-:W-:-:S03]  /*0300*/  IMAD.WIDE R24, R14, R25, UR6 ;  /* 0x000000060e187e25 */ /* 0x000fc6000f8e0219 */
[----:B------:R0:W3:Y:S01]  /*0310*/  LDG.E R20, desc[UR18][R8.64] ;  /* 0x0000001208147981 */ /* 0x0000e2000c1e1900 */
[----:B------:R-:W-:-:S03]  /*0320*/  IMAD.WIDE R10, R14, R11, UR8 ;  /* 0x000000080e0a7e25 */ /* 0x000fc6000f8e020b */
[----:B------:R-:W4:Y:S01]  /*0330*/  LDG.E R18, desc[UR18][R24.64] ;  /* 0x0000001218127981 */ /* 0x000f22000c1e1900 */
[----:B------:R-:W-:-:S04]  /*0340*/  IMAD.WIDE R4, R14, R5, UR10 ;  /* 0x0000000a0e047e25 */ /* 0x000fc8000f8e0205 */
[----:B------:R-:W-:Y:S01]  /*0350*/  HFMA2 R27, -RZ, RZ, 0, 2.384185791015625e-07 ;  /* 0x00000004ff1b7431 */ /* 0x000fe200000001ff */
[----:B------:R1:W5:Y:S01]  /*0360*/  LDG.E R16, desc[UR18][R10.64] ;  /* 0x000000120a107981 */ /* 0x000362000c1e1900 */
[C---:B------:R-:W-:Y:S01]  /*0370*/  IMAD.WIDE R6, R14.reuse, R7, UR12 ;  /* 0x0000000c0e067e25 */ /* 0x040fe2000f8e0207 */
[----:B0-----:R-:W-:Y:S02]  /*0380*/  MOV R9, 0x4 ;  /* 0x0000000400097802 */ /* 0x001fe40000000f00 */
[----:B------:R-:W5:Y:S04]  /*0390*/  LDG.E R15, desc[UR18][R2.64+-0x4] ;  /* 0xfffffc12020f7981 */ /* 0x000f68000c1e1900 */
[----:B------:R0:W5:Y:S01]  /*03a0*/  LDG.E R4, desc[UR18][R4.64] ;  /* 0x0000001204047981 */ /* 0x000162000c1e1900 */
[----:B------:R-:W-:-:S03]  /*03b0*/  IMAD.WIDE R8, R14, R9, UR14 ;  /* 0x0000000e0e087e25 */ /* 0x000fc6000f8e0209 */
[----:B------:R-:W5:Y:S01]  /*03c0*/  LDG.E R23, desc[UR18][R2.64] ;  /* 0x0000001202177981 */ /* 0x000f62000c1e1900 */
[----:B-1----:R-:W-:-:S03]  /*03d0*/  IMAD.WIDE R10, R14, R27, UR16 ;  /* 0x000000100e0a7e25 */ /* 0x002fc6000f8e021b */
[----:B------:R-:W5:Y:S04]  /*03e0*/  LDG.E R7, desc[UR18][R6.64] ;  /* 0x0000001206077981 */ /* 0x000f68000c1e1900 */
[----:B------:R-:W5:Y:S04]  /*03f0*/  LDG.E R24, desc[UR18][R2.64+0x4] ;  /* 0x0000041202187981 */ /* 0x000f68000c1e1900 */
[----:B------:R-:W5:Y:S04]  /*0400*/  LDG.E R8, desc[UR18][R8.64] ;  /* 0x0000001208087981 */ /* 0x000f68000c1e1900 */
[----:B------:R-:W5:Y:S04]  /*0410*/  LDG.E R25, desc[UR18][R2.64+0x8] ;  /* 0x0000081202197981 */ /* 0x000f68000c1e1900 */
[----:B------:R-:W5:Y:S04]  /*0420*/  LDG.E R10, desc[UR18][R10.64] ;  /* 0x000000120a0a7981 */ /* 0x000f68000c1e1900 */
[----:B------:R1:W5:Y:S01]  /*0430*/  LDG.E R27, desc[UR18][R2.64+0xc] ;  /* 0x00000c12021b7981 */ /* 0x000362000c1e1900 */
[----:B------:R-:W-:-:S04]  /*0440*/  UIADD3 UR5, UPT, UPT, UR5, 0x8, URZ ;  /* 0x0000000805057890 */ /* 0x000fc8000fffe0ff */
[----:B------:R-:W-:Y:S01]  /*0450*/  UISETP.NE.AND UP0, UPT, UR5, URZ, UPT ;  /* 0x000000ff0500728c */ /* 0x000fe2000bf05270 */
[----:B0-----:R-:W-:Y:S02]  /*0460*/  MOV R5, UR20 ;  /* 0x0000001400057c02 */ /* 0x001fe40008000f00 */
[----:B-1----:R-:W-:-:S03]  /*0470*/  IADD3 R2, P0, PT, R2, 0x20, RZ ;  /* 0x0000002002027810 */ /* 0x002fc60007f1e0ff */
[----:B------:R-:W-:Y:S01]  /*0480*/  IMAD R14, R5, 0x8, R14 ;  /* 0x00000008050e7824 */ /* 0x000fe200078e020e */
[----:B------:R-:W-:Y:S01]  /*0490*/  IADD3.X R3, PT, PT, RZ, R3, RZ, P0, !PT ;  /* 0x00000003ff037210 */ /* 0x000fe200007fe4ff */
[----:B--2---:R-:W-:-:S04]  /*04a0*/  FFMA R22, R21, R22, R12 ;  /* 0x0000001615167223 */ /* 0x004fc8000000000c */
[----:B---3--:R-:W-:-:S04]  /*04b0*/  FFMA R20, R19, R20, R22 ;  /* 0x0000001413147223 */ /* 0x008fc80000000016 */
[----:B----4-:R-:W-:-:S04]  /*04c0*/  FFMA R18, R17, R18, R20 ;  /* 0x0000001211127223 */ /* 0x010fc80000000014 */
[----:B-----5:R-:W-:-:S04]  /*04d0*/  FFMA R16, R15, R16, R18 ;  /* 0x000000100f107223 */ /* 0x020fc80000000012 */
[----:B------:R-:W-:-:S04]  /*04e0*/  FFMA R23, R23, R4, R16 ;  /* 0x0000000417177223 */ /* 0x000fc80000000010 */
[----:B------:R-:W-:-:S04]  /*04f0*/  FFMA R24, R24, R7, R23 ;  /* 0x0000000718187223 */ /* 0x000fc80000000017 */
[----:B------:R-:W-:-:S04]  /*0500*/  FFMA R8, R25, R8, R24 ;  /* 0x0000000819087223 */ /* 0x000fc80000000018 */
[----:B------:R-:W-:Y:S01]  /*0510*/  FFMA R12, R27, R10, R8 ;  /* 0x0000000a1b0c7223 */ /* 0x000fe20000000008 */
[----:B------:R-:W-:Y:S06]  /*0520*/  BRA.U UP0, `(.L_x_4) ;  /* 0xfffffffd003c7547 */ /* 0x000fec000b83ffff */
.L_x_3:
[----:B------:R-:W-:-:S04]  /*0530*/  ULOP3.LUT UR6, UR20, 0x7, URZ, 0xc0, !UPT ;  /* 0x0000000714067892 */ /* 0x000fc8000f8ec0ff */
[----:B------:R-:W-:-:S09]  /*0540*/  UISETP.NE.AND UP0, UPT, UR6, URZ, UPT ;  /* 0x000000ff0600728c */ /* 0x000fd2000bf05270 */
[----:B------:R-:W-:Y:S05]  /*0550*/  BRA.U !UP0, `(.L_x_5) ;  /* 0x0000000508407547 */ /* 0x000fea000b800000 */
[----:B------:R-:W-:Y:S02]  /*0560*/  UISETP.GE.U32.AND UP0, UPT, UR6, 0x4, UPT ;  /* 0x000000040600788c */ /* 0x000fe4000bf06070 */
[----:B------:R-:W-:-:S04]  /*0570*/  ULOP3.LUT UR5, UR20, 0x3, URZ, 0xc0, !UPT ;  /* 0x0000000314057892 */ /* 0x000fc8000f8ec0ff */
[----:B------:R-:W-:-:S03]  /*0580*/  UISETP.NE.AND UP1, UPT, UR5, URZ, UPT ;  /* 0x000000ff0500728c */ /* 0x000fc6000bf25270 */
[----:B------:R-:W-:Y:S08]  /*0590*/  BRA.U !UP0, `(.L_x_6) ;  /* 0x00000001087c7547 */ /* 0x000ff0000b800000 */
[----:B------:R-:W1:Y:S01]  /*05a0*/  LDC.64 R6, c[0x0][0x390] ;  /* 0x0000e400ff067b82 */ /* 0x000e620000000a00 */
[----:B------:R-:W2:Y:S01]  /*05b0*/  LDCU.64 UR6, c[0x0][0x388] ;  /* 0x00007100ff0677ac */ /* 0x000ea20008000a00 */
[----:B------:R-:W-:Y:S02]  /*05c0*/  MOV R9, UR4 ;  /* 0x0000000400097c02 */ /* 0x000fe40008000f00 */
[C---:B------:R-:W-:Y:S02]  /*05d0*/  IADD3 R3, PT, PT, R13.reuse, UR4, RZ ;  /* 0x000000040d037c10 */ /* 0x040fe4000fffe0ff */
[----:B------:R-:W-:Y:S01]  /*05e0*/  IADD3 R10, P0, PT, R13, UR4, RZ ;  /* 0x000000040d0a7c10 */ /* 0x000fe2000ff1e0ff */
[----:B------:R-:W-:Y:S01]  /*05f0*/  IMAD R9, R9, UR20, R0 ;  /* 0x0000001409097c24 */ /* 0x000fe2000f8e0200 */
[----:B------:R-:W3:Y:S01]  /*0600*/  LDC.64 R4, c[0x0][0x388] ;  /* 0x0000e200ff047b82 */ /* 0x000ee20000000a00 */
[----:B------:R-:W-:Y:S02]  /*0610*/  MOV R11, UR20 ;  /* 0x00000014000b7c02 */ /* 0x000fe40008000f00 */
[----:B------:R-:W-:Y:S01]  /*0620*/  MOV R15, UR20 ;  /* 0x00000014000f7c02 */ /* 0x000fe20008000f00 */
[----:B-1----:R-:W-:Y:S01]  /*0630*/  IMAD.WIDE R6, R9, 0x4, R6 ;  /* 0x0000000409067825 */ /* 0x002fe200078e0206 */
[----:B------:R-:W-:-:S05]  /*0640*/  MOV R9, UR20 ;  /* 0x0000001400097c02 */ /* 0x000fca0008000f00 */
[----:B------:R-:W-:Y:S02]  /*0650*/  IMAD.WIDE R8, R9, 0x4, R6 ;  /* 0x0000000409087825 */ /* 0x000fe400078e0206 */
[----:B0-----:R-:W4:Y:S02]  /*0660*/  LDG.E R6, desc[UR18][R6.64] ;  /* 0x0000001206067981 */ /* 0x001f24000c1e1900 */
[----:B---3--:R-:W-:Y:S01]  /*0670*/  IMAD.WIDE.U32 R4, R3, 0x4, R4 ;  /* 0x0000000403047825 */ /* 0x008fe200078e0004 */
[----:B------:R-:W-:Y:S01]  /*0680*/  IADD3.X R3, PT, PT, RZ, RZ, RZ, P0, !PT ;  /* 0x000000ffff037210 */ /* 0x000fe200007fe4ff */
[----:B------:R-:W3:Y:S01]  /*0690*/  LDG.E R17, desc[UR18][R8.64] ;  /* 0x0000001208117981 */ /* 0x000ee2000c1e1900 */
[----:B--2---:R-:W-:-:S03]  /*06a0*/  LEA R2, P0, R10, UR6, 0x2 ;  /* 0x000000060a027c11 */ /* 0x004fc6000f8010ff */
[----:B------:R-:W4:Y:S01]  /*06b0*/  LDG.E R5, desc[UR18][R4.64] ;  /* 0x0000001204057981 */ /* 0x000f22000c1e1900 */
[----:B------:R-:W-:Y:S01]  /*06c0*/  LEA.HI.X R3, R10, UR7, R3, 0x2, P0 ;  /* 0x000000070a037c11 */ /* 0x000fe200080f1403 */
[----:B------:R-:W-:-:S04]  /*06d0*/  IMAD.WIDE R10, R11, 0x4, R8 ;  /* 0x000000040b0a7825 */ /* 0x000fc800078e0208 */
[----:B------:R-:W3:Y:S01]  /*06e0*/  LDG.E R16, desc[UR18][R2.64+0x4] ;  /* 0x0000041202107981 */ /* 0x000ee2000c1e1900 */
[----:B------:R-:W-:-:S03]  /*06f0*/  IMAD.WIDE R14, R15, 0x4, R10 ;  /* 0x000000040f0e7825 */ /* 0x000fc600078e020a */
[----:B------:R-:W2:Y:S04]  /*0700*/  LDG.E R19, desc[UR18][R10.64] ;  /* 0x000000120a137981 */ /* 0x000ea8000c1e1900 */
[----:B------:R-:W2:Y:S04]  /*0710*/  LDG.E R18, desc[UR18][R2.64+0x8] ;  /* 0x0000081202127981 */ /* 0x000ea8000c1e1900 */
[----:B------:R-:W5:Y:S04]  /*0720*/  LDG.E R20, desc[UR18][R2.64+0xc] ;  /* 0x00000c1202147981 */ /* 0x000f68000c1e1900 */
[----:B------:R-:W5:Y:S01]  /*0730*/  LDG.E R14, desc[UR18][R14.64] ;  /* 0x000000120e0e7981 */ /* 0x000f62000c1e1900 */
[----:B------:R-:W-:Y:S01]  /*0740*/  UIADD3 UR4, UPT, UPT, UR4, 0x4, URZ ;  /* 0x0000000404047890 */ /* 0x000fe2000fffe0ff */
[----:B----4-:R-:W-:-:S04]  /*0750*/  FFMA R5, R5, R6, R12 ;  /* 0x0000000605057223 */ /* 0x010fc8000000000c */
[----:B---3--:R-:W-:-:S04]  /*0760*/  FFMA R5, R16, R17, R5 ;  /* 0x0000001110057223 */ /* 0x008fc80000000005 */
[----:B--2---:R-:W-:-:S04]  /*0770*/  FFMA R5, R18, R19, R5 ;  /* 0x0000001312057223 */ /* 0x004fc80000000005 */
[----:B-----5:R-:W-:-:S07]  /*0780*/  FFMA R12, R20, R14, R5 ;  /* 0x0000000e140c7223 */ /* 0x020fce0000000005 */
.L_x_6:
[----:B------:R-:W-:Y:S05]  /*0790*/  BRA.U !UP1, `(.L_x_5) ;  /* 0x0000000109b07547 */ /* 0x000fea000b800000 */
[----:B------:R-:W-:Y:S01]  /*07a0*/  UISETP.NE.AND UP0, UPT, UR5, 0x1, UPT ;  /* 0x000000010500788c */ /* 0x000fe2000bf05270 */
[----:B------:R-:W-:Y:S01]  /*07b0*/  MOV R7, UR4 ;  /* 0x0000000400077c02 */ /* 0x000fe20008000f00 */
[----:B------:R-:W-:Y:S02]  /*07c0*/  ULOP3.LUT UR5, UR20, 0x1, URZ, 0xc0, !UPT ;  /* 0x0000000114057892 */ /* 0x000fe4000f8ec0ff */
[----:B------:R-:W-:Y:S02]  /*07d0*/  IMAD.U32 R15, RZ, RZ, UR20 ;  /* 0x00000014ff0f7e24 */ /* 0x000fe4000f8e00ff */
[----:B------:R-:W-:Y:S01]  /*07e0*/  UISETP.NE.U32.AND UP1, UPT, UR5, 0x1, UPT ;  /* 0x000000010500788c */ /* 0x000fe2000bf25070 */
[----:B------:R-:W-:-:S04]  /*07f0*/  PLOP3.LUT P1, PT, PT, PT, UP0, 0x80, 0x8 ;  /* 0x000000000008781c */ /* 0x000fc80003f2f008 */
[----:B------:R-:W1:Y:S01]  /*0800*/  @UP0 LDCU.64 UR6, c[0x0][0x388] ;  /* 0x00007100ff0607ac */ /* 0x000e620008000a00 */
[----:B------:R-:W-:Y:S01]  /*0810*/  PLOP3.LUT P0, PT, PT, PT, UP1, 0x80, 0x8 ;  /* 0x000000000008781c */ /* 0x000fe20003f0f018 */
[----:B------:R-:W2:Y:S01]  /*0820*/  @UP0 LDCU.64 UR8, c[0x0][0x390] ;  /* 0x00007200ff0807ac */ /* 0x000ea20008000a00 */
[----:B------:R-:W3:Y:S06]  /*0830*/  @UP0 LDCU.64 UR10, c[0x0][0x388] ;  /* 0x00007100ff0a07ac */ /* 0x000eec0008000a00 */
[C---:B------:R-:W-:Y:S01]  /*0840*/  @P1 VIADD R3, R13.reuse, UR4 ;  /* 0x000000040d031c36 */ /* 0x040fe20008000000 */
[----:B------:R-:W-:Y:S01]  /*0850*/  @P1 IADD3 R6, P2, PT, R13, UR4, RZ ;  /* 0x000000040d061c10 */ /* 0x000fe2000ff5e0ff */
[----:B------:R-:W4:Y:S01]  /*0860*/  @!UP1 LDCU.64 UR12, c[0x0][0x388] ;  /* 0x00007100ff0c97ac */ /* 0x000f220008000a00 */
[----:B------:R-:W-:Y:S01]  /*0870*/  @UP0 UIADD3 UR4, UPT, UPT, UR4, 0x2, URZ ;  /* 0x0000000204040890 */ /* 0x000fe2000fffe0ff */
[----:B-1----:R-:W-:-:S02]  /*0880*/  MOV R10, UR6 ;  /* 0x00000006000a7c02 */ /* 0x002fc40008000f00 */
[----:B------:R-:W-:Y:S01]  /*0890*/  MOV R11, UR7 ;  /* 0x00000007000b7c02 */ /* 0x000fe20008000f00 */
[----:B------:R-:W1:Y:S01]  /*08a0*/  @!UP1 LDCU.64 UR6, c[0x0][0x390] ;  /* 0x00007200ff0697ac */ /* 0x000e620008000a00 */
[----:B--2---:R-:W-:Y:S02]  /*08b0*/  MOV R4, UR8 ;  /* 0x0000000800047c02 */ /* 0x004fe40008000f00 */
[----:B------:R-:W-:Y:S01]  /*08c0*/  MOV R5, UR9 ;  /* 0x0000000900057c02 */ /* 0x000fe20008000f00 */
[----:B------:R-:W-:-:S04]  /*08d0*/  @P1 IMAD.WIDE.U32 R10, R3, 0x4, R10 ;  /* 0x00000004030a1825 */ /* 0x000fc800078e000a */
[----:B------:R-:W-:Y:S01]  /*08e0*/  @P1 IMAD R3, R7, UR20, R0 ;  /* 0x0000001407031c24 */ /* 0x000fe2000f8e0200 */
[----:B------:R-:W-:Y:S01]  /*08f0*/  @P1 IADD3.X R7, PT, PT, RZ, RZ, RZ, P2, !PT ;  /* 0x000000ffff071210 */ /* 0x000fe200017fe4ff */
[----:B0-----:R-:W2:Y:S01]  /*0900*/  @P1 LDG.E R11, desc[UR18][R10.64] ;  /* 0x000000120a0b1981 */ /* 0x001ea2000c1e1900 */
[C---:B---3--:R-:W-:Y:S01]  /*0910*/  @P1 LEA R2, P2, R6.reuse, UR10, 0x2 ;  /* 0x0000000a06021c11 */ /* 0x048fe2000f8410ff */
[----:B------:R-:W-:Y:S01]  /*0920*/  @P1 IMAD.WIDE R4, R3, 0x4, R4 ;  /* 0x0000000403041825 */ /* 0x000fe200078e0204 */
[----:B------:R-:W-:Y:S02]  /*0930*/  MOV R19, UR4 ;  /* 0x0000000400137c02 */ /* 0x000fe40008000f00 */
[----:B------:R-:W-:Y:S02]  /*0940*/  @P1 LEA.HI.X R3, R6, UR11, R7, 0x2, P2 ;  /* 0x0000000b06031c11 */ /* 0x000fe400090f1407 */
[----:B----4-:R-:W-:Y:S01]  /*0950*/  MOV R6, UR12 ;  /* 0x0000000c00067c02 */ /* 0x010fe20008000f00 */
[----:B------:R-:W-:Y:S01]  /*0960*/  @P1 IMAD.WIDE R14, R15, 0x4, R4 ;  /* 0x000000040f0e1825 */ /* 0x000fe200078e0204 */
[----:B------:R-:W-:Y:S01]  /*0970*/  MOV R7, UR13 ;  /* 0x0000000d00077c02 */ /* 0x000fe20008000f00 */
[----:B------:R-:W2:Y:S01]  /*0980*/  @P1 LDG.E R4, desc[UR18][R4.64] ;  /* 0x0000001204041981 */ /* 0x000ea2000c1e1900 */
[----:B------:R-:W-:Y:S01]  /*0990*/  @!P0 IADD3 R17, PT, PT, R13, UR4, RZ ;  /* 0x000000040d118c10 */ /* 0x000fe2000fffe0ff */
[----:B------:R-:W-:Y:S01]  /*09a0*/  @!P0 IMAD R19, R19, UR20, R0 ;  /* 0x0000001413138c24 */ /* 0x000fe2000f8e0200 */
[----:B-1----:R-:W-:Y:S01]  /*09b0*/  MOV R8, UR6 ;  /* 0x0000000600087c02 */ /* 0x002fe20008000f00 */
[----:B------:R-:W3:Y:S01]  /*09c0*/  @P1 LDG.E R14, desc[UR18][R14.64] ;  /* 0x000000120e0e1981 */ /* 0x000ee2000c1e1900 */
[----:B------:R-:W-:Y:S01]  /*09d0*/  MOV R9, UR7 ;  /* 0x0000000700097c02 */ /* 0x000fe20008000f00 */
[----:B------:R-:W-:-:S02]  /*09e0*/  @!P0 IMAD.WIDE.U32 R6, R17, 0x4, R6 ;  /* 0x0000000411068825 */ /* 0x000fc400078e0006 */
[----:B------:R-:W3:Y:S02]  /*09f0*/  @P1 LDG.E R2, desc[UR18][R2.64+0x4] ;  /* 0x0000041202021981 */ /* 0x000ee4000c1e1900 */
[----:B------:R-:W-:Y:S02]  /*0a00*/  @!P0 IMAD.WIDE R8, R19, 0x4, R8 ;  /* 0x0000000413088825 */ /* 0x000fe400078e0208 */
[----:B------:R-:W4:Y:S04]  /*0a10*/  @!P0 LDG.E R7, desc[UR18][R6.64] ;  /* 0x0000001206078981 */ /* 0x000f28000c1e1900 */
[----:B------:R-:W4:Y:S01]  /*0a20*/  @!P0 LDG.E R8, desc[UR18][R8.64] ;  /* 0x0000001208088981 */ /* 0x000f22000c1e1900 */
[----:B--2---:R-:W-:-:S04]  /*0a30*/  @P1 FFMA R11, R11, R4, R12 ;  /* 0x000000040b0b1223 */ /* 0x004fc8000000000c */
[----:B---3--:R-:W-:-:S04]  /*0a40*/  @P1 FFMA R12, R2, R14, R11 ;  /* 0x0000000e020c1223 */ /* 0x008fc8000000000b */
[----:B----4-:R-:W-:-:S07]  /*0a50*/  @!P0 FFMA R12, R7, R8, R12 ;  /* 0x00000008070c8223 */ /* 0x010fce000000000c */
.L_x_5:
[----:B------:R-:W1:Y:S01]  /*0a60*/  LDC.64 R2, c[0x0][0x380] ;  /* 0x0000e000ff027b82 */ /* 0x000e620000000a00 */
[----:B------:R-:W-:-:S05]  /*0a70*/  IADD3 R13, PT, PT, R0, R13, RZ ;  /* 0x0000000d000d7210 */ /* 0x000fca0007ffe0ff */
[----:B-1----:R-:W-:-:S05]  /*0a80*/  IMAD.WIDE R2, R13, 0x4, R2 ;  /* 0x000000040d027825 */ /* 0x002fca00078e0202 */
[----:B0-----:R-:W-:Y:S01]  /*0a90*/  STG.E desc[UR18][R2.64], R12 ;  /* 0x0000000c02007986 */ /* 0x001fe2000c101912 */
[----:B------:R-:W-:Y:S05]  /*0aa0*/  EXIT ;  /* 0x000000000000794d */ /* 0x000fea0003800000 */
.L_x_7:
        /* <DEDUP_REMOVED lines=13> */
.L_x_9:


//--------------------- .nv.shared._Z21matrixMultiplyTiled16PfPKfS1_i --------------------------
	.section	.nv.shared._Z21matrixMultiplyTiled16PfPKfS1_i,"aw",@nobits
	.sectionflags	@""
	.align	4
.nv.shared._Z21matrixMultiplyTiled16PfPKfS1_i:
	.zero		3072


//--------------------- .nv.shared.reserved.0     --------------------------
	.section	.nv.shared.reserved.0,"aw",@nobits
	.weak		__nv_reservedSMEM_offset_0_alias
	.size		__nv_reservedSMEM_offset_0_alias, 0, 64
	.other		__nv_reservedSMEM_offset_0_alias,@"STO_CUDA_RESERVED_SHARED STV_DEFAULT"
__nv_reservedSMEM_offset_0_alias:
	.zero		0
	.zero		64


//--------------------- .nv.constant0._Z21matrixMultiplyTiled16PfPKfS1_i --------------------------
	.section	.nv.constant0._Z21matrixMultiplyTiled16PfPKfS1_i,"a",@progbits
	.sectionflags	@""
	.align	4
.nv.constant0._Z21matrixMultiplyTiled16PfPKfS1_i:
	.zero		924


//--------------------- .nv.constant0._Z19matrixMultiplyBasicPfPKfS1_i --------------------------
	.section	.nv.constant0._Z19matrixMultiplyBasicPfPKfS1_i,"a",@progbits
	.sectionflags	@""
	.align	4
.nv.constant0._Z19matrixMultiplyBasicPfPKfS1_i:
	.zero		924


//--------------------- SYMBOLS --------------------------

	.type		.nv.reservedSmem.offset0,@object
	.size		.nv.reservedSmem.offset0,0x4
	.type		.nv.reservedSmem.cap,@object
	.size		.nv.reservedSmem.cap,0x4
